//
// Generated by NVIDIA NVVM Compiler
//
// Compiler Build ID: CL-36424714
// Cuda compilation tools, release 13.0, V13.0.88
// Based on NVVM 20.0.0
//

.version 9.0
.target sm_100
.address_size 64

	// .globl	_Z14nesterovKerneliffPfS_PiS0_iS_S_

.visible .entry _Z14nesterovKerneliffPfS_PiS0_iS_S_(
	.param .u32 _Z14nesterovKerneliffPfS_PiS0_iS_S__param_0,
	.param .f32 _Z14nesterovKerneliffPfS_PiS0_iS_S__param_1,
	.param .f32 _Z14nesterovKerneliffPfS_PiS0_iS_S__param_2,
	.param .u64 .ptr .align 1 _Z14nesterovKerneliffPfS_PiS0_iS_S__param_3,
	.param .u64 .ptr .align 1 _Z14nesterovKerneliffPfS_PiS0_iS_S__param_4,
	.param .u64 .ptr .align 1 _Z14nesterovKerneliffPfS_PiS0_iS_S__param_5,
	.param .u64 .ptr .align 1 _Z14nesterovKerneliffPfS_PiS0_iS_S__param_6,
	.param .u32 _Z14nesterovKerneliffPfS_PiS0_iS_S__param_7,
	.param .u64 .ptr .align 1 _Z14nesterovKerneliffPfS_PiS0_iS_S__param_8,
	.param .u64 .ptr .align 1 _Z14nesterovKerneliffPfS_PiS0_iS_S__param_9
)
{
	.reg .pred 	%p<8>;
	.reg .b32 	%r<41>;
	.reg .b32 	%f<46>;
	.reg .b64 	%rd<33>;
	.reg .b64 	%fd<18>;

	ld.param.u32 	%r23, [_Z14nesterovKerneliffPfS_PiS0_iS_S__param_0];
	ld.param.f32 	%f2, [_Z14nesterovKerneliffPfS_PiS0_iS_S__param_1];
	ld.param.f32 	%f3, [_Z14nesterovKerneliffPfS_PiS0_iS_S__param_2];
	ld.param.u64 	%rd12, [_Z14nesterovKerneliffPfS_PiS0_iS_S__param_3];
	ld.param.u64 	%rd13, [_Z14nesterovKerneliffPfS_PiS0_iS_S__param_4];
	ld.param.u64 	%rd10, [_Z14nesterovKerneliffPfS_PiS0_iS_S__param_5];
	ld.param.u64 	%rd11, [_Z14nesterovKerneliffPfS_PiS0_iS_S__param_6];
	ld.param.u32 	%r24, [_Z14nesterovKerneliffPfS_PiS0_iS_S__param_7];
	ld.param.u64 	%rd14, [_Z14nesterovKerneliffPfS_PiS0_iS_S__param_8];
	ld.param.u64 	%rd15, [_Z14nesterovKerneliffPfS_PiS0_iS_S__param_9];
	cvta.to.global.u64 	%rd1, %rd14;
	cvta.to.global.u64 	%rd2, %rd15;
	cvta.to.global.u64 	%rd3, %rd13;
	cvta.to.global.u64 	%rd4, %rd12;
	mov.u32 	%r25, %ctaid.y;
	mov.u32 	%r26, %ntid.x;
	mov.u32 	%r27, %tid.x;
	mad.lo.s32 	%r28, %r25, %r26, %r27;
	mul.lo.s32 	%r1, %r28, %r23;
	setp.ge.s32 	%p1, %r1, %r24;
	@%p1 bra 	$L__BB0_9;
	cvta.to.global.u64 	%rd16, %rd10;
	mov.u32 	%r2, %ctaid.x;
	mul.wide.u32 	%rd17, %r2, 4;
	add.s64 	%rd18, %rd16, %rd17;
	ld.global.u32 	%r3, [%rd18];
	setp.eq.s32 	%p2, %r3, -1;
	@%p2 bra 	$L__BB0_9;
	mul.lo.s32 	%r4, %r3, %r24;
	add.s32 	%r38, %r4, %r1;
	mad.lo.s32 	%r37, %r24, %r2, %r1;
	cvta.to.global.u64 	%rd19, %rd11;
	add.s64 	%rd5, %rd19, %rd17;
	add.s32 	%r7, %r38, %r23;
	setp.lt.s32 	%p3, %r23, 1;
	@%p3 bra 	$L__BB0_9;
	ld.global.u32 	%r29, [%rd5];
	cvt.rn.f32.s32 	%f4, %r29;
	rcp.rn.f32 	%f5, %f4;
	mul.f32 	%f1, %f2, %f5;
	cvt.f64.f32 	%fd2, %f3;
	add.f64 	%fd1, %fd2, 0d3FF0000000000000;
	add.s32 	%r30, %r38, 1;
	max.s32 	%r8, %r30, %r7;
	sub.s32 	%r31, %r8, %r38;
	and.b32  	%r9, %r31, 3;
	setp.eq.s32 	%p4, %r9, 0;
	@%p4 bra 	$L__BB0_6;
	neg.s32 	%r34, %r9;
$L__BB0_5:
	.pragma "nounroll";
	mul.wide.s32 	%rd21, %r37, 4;
	add.s64 	%rd22, %rd2, %rd21;
	mul.wide.s32 	%rd23, %r38, 4;
	add.s64 	%rd24, %rd1, %rd23;
	add.s64 	%rd25, %rd3, %rd23;
	add.s64 	%rd26, %rd4, %rd23;
	ld.global.f32 	%f6, [%rd26];
	st.global.f32 	[%rd25], %f6;
	mul.f32 	%f7, %f3, %f6;
	ld.global.f32 	%f8, [%rd22];
	mul.f32 	%f9, %f1, %f8;
	sub.f32 	%f10, %f7, %f9;
	st.global.f32 	[%rd26], %f10;
	ld.global.f32 	%f11, [%rd24];
	sub.f32 	%f12, %f11, %f7;
	cvt.f64.f32 	%fd3, %f12;
	cvt.f64.f32 	%fd4, %f10;
	fma.rn.f64 	%fd5, %fd1, %fd4, %fd3;
	cvt.rn.f32.f64 	%f13, %fd5;
	st.global.f32 	[%rd24], %f13;
	add.s32 	%r38, %r38, 1;
	add.s32 	%r37, %r37, 1;
	add.s32 	%r34, %r34, 1;
	setp.ne.s32 	%p5, %r34, 0;
	@%p5 bra 	$L__BB0_5;
$L__BB0_6:
	sub.s32 	%r32, %r4, %r8;
	add.s32 	%r33, %r32, %r1;
	setp.gt.u32 	%p6, %r33, -4;
	@%p6 bra 	$L__BB0_9;
	add.s64 	%rd6, %rd4, 8;
	add.s64 	%rd7, %rd3, 8;
	add.s64 	%rd8, %rd1, 8;
	add.s64 	%rd9, %rd2, 8;
$L__BB0_8:
	mul.wide.s32 	%rd27, %r38, 4;
	add.s64 	%rd28, %rd6, %rd27;
	add.s64 	%rd29, %rd7, %rd27;
	add.s64 	%rd30, %rd8, %rd27;
	mul.wide.s32 	%rd31, %r37, 4;
	add.s64 	%rd32, %rd9, %rd31;
	ld.global.f32 	%f14, [%rd28+-8];
	st.global.f32 	[%rd29+-8], %f14;
	mul.f32 	%f15, %f3, %f14;
	ld.global.f32 	%f16, [%rd32+-8];
	mul.f32 	%f17, %f1, %f16;
	sub.f32 	%f18, %f15, %f17;
	st.global.f32 	[%rd28+-8], %f18;
	ld.global.f32 	%f19, [%rd30+-8];
	sub.f32 	%f20, %f19, %f15;
	cvt.f64.f32 	%fd6, %f20;
	cvt.f64.f32 	%fd7, %f18;
	fma.rn.f64 	%fd8, %fd1, %fd7, %fd6;
	cvt.rn.f32.f64 	%f21, %fd8;
	st.global.f32 	[%rd30+-8], %f21;
	ld.global.f32 	%f22, [%rd28+-4];
	st.global.f32 	[%rd29+-4], %f22;
	mul.f32 	%f23, %f3, %f22;
	ld.global.f32 	%f24, [%rd32+-4];
	mul.f32 	%f25, %f1, %f24;
	sub.f32 	%f26, %f23, %f25;
	st.global.f32 	[%rd28+-4], %f26;
	ld.global.f32 	%f27, [%rd30+-4];
	sub.f32 	%f28, %f27, %f23;
	cvt.f64.f32 	%fd9, %f28;
	cvt.f64.f32 	%fd10, %f26;
	fma.rn.f64 	%fd11, %fd1, %fd10, %fd9;
	cvt.rn.f32.f64 	%f29, %fd11;
	st.global.f32 	[%rd30+-4], %f29;
	ld.global.f32 	%f30, [%rd28];
	st.global.f32 	[%rd29], %f30;
	mul.f32 	%f31, %f3, %f30;
	ld.global.f32 	%f32, [%rd32];
	mul.f32 	%f33, %f1, %f32;
	sub.f32 	%f34, %f31, %f33;
	st.global.f32 	[%rd28], %f34;
	ld.global.f32 	%f35, [%rd30];
	sub.f32 	%f36, %f35, %f31;
	cvt.f64.f32 	%fd12, %f36;
	cvt.f64.f32 	%fd13, %f34;
	fma.rn.f64 	%fd14, %fd1, %fd13, %fd12;
	cvt.rn.f32.f64 	%f37, %fd14;
	st.global.f32 	[%rd30], %f37;
	ld.global.f32 	%f38, [%rd28+4];
	st.global.f32 	[%rd29+4], %f38;
	mul.f32 	%f39, %f3, %f38;
	ld.global.f32 	%f40, [%rd32+4];
	mul.f32 	%f41, %f1, %f40;
	sub.f32 	%f42, %f39, %f41;
	st.global.f32 	[%rd28+4], %f42;
	ld.global.f32 	%f43, [%rd30+4];
	sub.f32 	%f44, %f43, %f39;
	cvt.f64.f32 	%fd15, %f44;
	cvt.f64.f32 	%fd16, %f42;
	fma.rn.f64 	%fd17, %fd1, %fd16, %fd15;
	cvt.rn.f32.f64 	%f45, %fd17;
	st.global.f32 	[%rd30+4], %f45;
	add.s32 	%r38, %r38, 4;
	add.s32 	%r37, %r37, 4;
	setp.lt.s32 	%p7, %r38, %r7;
	@%p7 bra 	$L__BB0_8;
$L__BB0_9:
	ret;

}


// ===== COMPILED SASS (sm_100) =====

	.target	sm_100

	.elftype	@"ET_EXEC"


//--------------------- .note.nv.tkinfo           --------------------------
	.section	.note.nv.tkinfo,"",@"SHT_NOTE"
	.sectionflags	@"SHF_NOTE_NV_TKINFO"
	.tkinfo
        /*0018*/ 	.word	0x00000002
        /*0030*/ 	.string	""
        /*0030*/ 	.string	"ptxas"
        /*0030*/ 	.string	"Cuda compilation tools, release 13.0, V13.0.88"
        /*0030*/ 	.string	"Build cuda_13.0.r13.0/compiler.36424714_0"
        /*0030*/ 	.string	"-arch sm_100 -m 64 "



//--------------------- .note.nv.cuinfo           --------------------------
	.section	.note.nv.cuinfo,"",@"SHT_NOTE"
	.sectionflags	@"SHF_NOTE_NV_CUINFO"
        /*0018*/ 	.short	0x0002
        /*001a*/ 	.short	0x0064
        /*001c*/ 	.short	0x0082
	.zero		2


//--------------------- .nv.info                  --------------------------
	.section	.nv.info,"",@"SHT_CUDA_INFO"
	.align	4


	//----- nvinfo : EIATTR_REGCOUNT
	.align		4
        /*0000*/ 	.byte	0x04, 0x2f
        /*0002*/ 	.short	(.L_1 - .L_0)
	.align		4
.L_0:
        /*0004*/ 	.word	index@(_Z14nesterovKerneliffPfS_PiS0_iS_S_)
        /*0008*/ 	.word	0x00000020


	//----- nvinfo : EIATTR_FRAME_SIZE
	.align		4
.L_1:
        /*000c*/ 	.byte	0x04, 0x11
        /*000e*/ 	.short	(.L_3 - .L_2)
	.align		4
.L_2:
        /*0010*/ 	.word	index@($__internal_0_$__cuda_sm20_rcp_rn_f32_slowpath)
        /*0014*/ 	.word	0x00000000


	//----- nvinfo : EIATTR_FRAME_SIZE
	.align		4
.L_3:
        /*0018*/ 	.byte	0x04, 0x11
        /*001a*/ 	.short	(.L_5 - .L_4)
	.align		4
.L_4:
        /*001c*/ 	.word	index@(_Z14nesterovKerneliffPfS_PiS0_iS_S_)
        /*0020*/ 	.word	0x00000000


	//----- nvinfo : EIATTR_MIN_STACK_SIZE
	.align		4
.L_5:
        /*0024*/ 	.byte	0x04, 0x12
        /*0026*/ 	.short	(.L_7 - .L_6)
	.align		4
.L_6:
        /*0028*/ 	.word	index@(_Z14nesterovKerneliffPfS_PiS0_iS_S_)
        /*002c*/ 	.word	0x00000000
.L_7:


//--------------------- .nv.compat                --------------------------
	.section	.nv.compat,"",@"SHT_CUDA_COMPAT_INFO"
	.align	4
        /*0000*/ 	.byte	0x02, 0x09, 0x00, 0x00, 0x02, 0x02, 0x01, 0x00, 0x02, 0x05, 0x05, 0x00, 0x03, 0x07, 0x01, 0x01
        /*0010*/ 	.byte	0x02, 0x03, 0x00, 0x00, 0x02, 0x06, 0x01, 0x00, 0x04, 0x0b, 0x08, 0x00, 0x01, 0x00, 0x00, 0x00
        /*0020*/ 	.byte	0x00, 0x00, 0x00, 0x00


//--------------------- .nv.info._Z14nesterovKerneliffPfS_PiS0_iS_S_ --------------------------
	.section	.nv.info._Z14nesterovKerneliffPfS_PiS0_iS_S_,"",@"SHT_CUDA_INFO"
	.sectionflags	@""
	.align	4


	//----- nvinfo : EIATTR_CUDA_API_VERSION
	.align		4
        /*0000*/ 	.byte	0x04, 0x37
        /*0002*/ 	.short	(.L_9 - .L_8)
.L_8:
        /*0004*/ 	.word	0x00000082


	//----- nvinfo : EIATTR_KPARAM_INFO
	.align		4
.L_9:
        /*0008*/ 	.byte	0x04, 0x17
        /*000a*/ 	.short	(.L_11 - .L_10)
.L_10:
        /*000c*/ 	.word	0x00000000
        /*0010*/ 	.short	0x0009
        /*0012*/ 	.short	0x0040
        /*0014*/ 	.byte	0x00, 0xf5, 0x21, 0x00


	//----- nvinfo : EIATTR_KPARAM_INFO
	.align		4
.L_11:
        /*0018*/ 	.byte	0x04, 0x17
        /*001a*/ 	.short	(.L_13 - .L_12)
.L_12:
        /*001c*/ 	.word	0x00000000
        /*0020*/ 	.short	0x0008
        /*0022*/ 	.short	0x0038
        /*0024*/ 	.byte	0x00, 0xf5, 0x21, 0x00


	//----- nvinfo : EIATTR_KPARAM_INFO
	.align		4
.L_13:
        /*0028*/ 	.byte	0x04, 0x17
        /*002a*/ 	.short	(.L_15 - .L_14)
.L_14:
        /*002c*/ 	.word	0x00000000
        /*0030*/ 	.short	0x0007
        /*0032*/ 	.short	0x0030
        /*0034*/ 	.byte	0x00, 0xf0, 0x11, 0x00


	//----- nvinfo : EIATTR_KPARAM_INFO
	.align		4
.L_15:
        /*0038*/ 	.byte	0x04, 0x17
        /*003a*/ 	.short	(.L_17 - .L_16)
.L_16:
        /*003c*/ 	.word	0x00000000
        /*0040*/ 	.short	0x0006
        /*0042*/ 	.short	0x0028
        /*0044*/ 	.byte	0x00, 0xf5, 0x21, 0x00


	//----- nvinfo : EIATTR_KPARAM_INFO
	.align		4
.L_17:
        /*0048*/ 	.byte	0x04, 0x17
        /*004a*/ 	.short	(.L_19 - .L_18)
.L_18:
        /*004c*/ 	.word	0x00000000
        /*0050*/ 	.short	0x0005
        /*0052*/ 	.short	0x0020
        /*0054*/ 	.byte	0x00, 0xf5, 0x21, 0x00


	//----- nvinfo : EIATTR_KPARAM_INFO
	.align		4
.L_19:
        /*0058*/ 	.byte	0x04, 0x17
        /*005a*/ 	.short	(.L_21 - .L_20)
.L_20:
        /*005c*/ 	.word	0x00000000
        /*0060*/ 	.short	0x0004
        /*0062*/ 	.short	0x0018
        /*0064*/ 	.byte	0x00, 0xf5, 0x21, 0x00


	//----- nvinfo : EIATTR_KPARAM_INFO
	.align		4
.L_21:
        /*0068*/ 	.byte	0x04, 0x17
        /*006a*/ 	.short	(.L_23 - .L_22)
.L_22:
        /*006c*/ 	.word	0x00000000
        /*0070*/ 	.short	0x0003
        /*0072*/ 	.short	0x0010
        /*0074*/ 	.byte	0x00, 0xf5, 0x21, 0x00


	//----- nvinfo : EIATTR_KPARAM_INFO
	.align		4
.L_23:
        /*0078*/ 	.byte	0x04, 0x17
        /*007a*/ 	.short	(.L_25 - .L_24)
.L_24:
        /*007c*/ 	.word	0x00000000
        /*0080*/ 	.short	0x0002
        /*0082*/ 	.short	0x0008
        /*0084*/ 	.byte	0x00, 0xf0, 0x11, 0x00


	//----- nvinfo : EIATTR_KPARAM_INFO
	.align		4
.L_25:
        /*0088*/ 	.byte	0x04, 0x17
        /*008a*/ 	.short	(.L_27 - .L_26)
.L_26:
        /*008c*/ 	.word	0x00000000
        /*0090*/ 	.short	0x0001
        /*0092*/ 	.short	0x0004
        /*0094*/ 	.byte	0x00, 0xf0, 0x11, 0x00


	//----- nvinfo : EIATTR_KPARAM_INFO
	.align		4
.L_27:
        /*0098*/ 	.byte	0x04, 0x17
        /*009a*/ 	.short	(.L_29 - .L_28)
.L_28:
        /*009c*/ 	.word	0x00000000
        /*00a0*/ 	.short	0x0000
        /*00a2*/ 	.short	0x0000
        /*00a4*/ 	.byte	0x00, 0xf0, 0x11, 0x00


	//----- nvinfo : EIATTR_SPARSE_MMA_MASK
	.align		4
.L_29:
        /*00a8*/ 	.byte	0x03, 0x50
        /*00aa*/ 	.short	0x0000


	//----- nvinfo : EIATTR_MAXREG_COUNT
	.align		4
        /*00ac*/ 	.byte	0x03, 0x1b
        /*00ae*/ 	.short	0x00ff


	//----- nvinfo : EIATTR_MERCURY_ISA_VERSION
	.align		4
        /*00b0*/ 	.byte	0x03, 0x5f
        /*00b2*/ 	.short	0x0101


	//----- nvinfo : EIATTR_VRC_CTA_INIT_COUNT
	.align		4
        /*00b4*/ 	.byte	0x02, 0x4a
	.zero		1
	.zero		1


	//----- nvinfo : EIATTR_EXIT_INSTR_OFFSETS
	.align		4
        /*00b8*/ 	.byte	0x04, 0x1c
        /*00ba*/ 	.short	(.L_31 - .L_30)


	//   ....[0]....
.L_30:
        /*00bc*/ 	.word	0x00000090


	//   ....[1]....
        /*00c0*/ 	.word	0x00000100


	//   ....[2]....
        /*00c4*/ 	.word	0x00000140


	//   ....[3]....
        /*00c8*/ 	.word	0x000004f0


	//   ....[4]....
        /*00cc*/ 	.word	0x000009f0


	//----- nvinfo : EIATTR_CRS_STACK_SIZE
	.align		4
.L_31:
        /*00d0*/ 	.byte	0x04, 0x1e
        /*00d2*/ 	.short	(.L_33 - .L_32)
.L_32:
        /*00d4*/ 	.word	0x00000000


	//----- nvinfo : EIATTR_CBANK_PARAM_SIZE
	.align		4
.L_33:
        /*00d8*/ 	.byte	0x03, 0x19
        /*00da*/ 	.short	0x0048


	//----- nvinfo : EIATTR_PARAM_CBANK
	.align		4
        /*00dc*/ 	.byte	0x04, 0x0a
        /*00de*/ 	.short	(.L_35 - .L_34)
	.align		4
.L_34:
        /*00e0*/ 	.word	index@(.nv.constant0._Z14nesterovKerneliffPfS_PiS0_iS_S_)
        /*00e4*/ 	.short	0x0380
        /*00e6*/ 	.short	0x0048


	//----- nvinfo : EIATTR_SW_WAR
	.align		4
.L_35:
        /*00e8*/ 	.byte	0x04, 0x36
        /*00ea*/ 	.short	(.L_37 - .L_36)
.L_36:
        /*00ec*/ 	.word	0x00000008
.L_37:


//--------------------- .nv.callgraph             --------------------------
	.section	.nv.callgraph,"",@"SHT_CUDA_CALLGRAPH"
	.align	4
	.sectionentsize	8
	.align		4
        /*0000*/ 	.word	0x00000000
	.align		4
        /*0004*/ 	.word	0xffffffff
	.align		4
        /*0008*/ 	.word	0x00000000
	.align		4
        /*000c*/ 	.word	0xfffffffe
	.align		4
        /*0010*/ 	.word	0x00000000
	.align		4
        /*0014*/ 	.word	0xfffffffd
	.align		4
        /*0018*/ 	.word	0x00000000
	.align		4
        /*001c*/ 	.word	0xfffffffc


//--------------------- .text._Z14nesterovKerneliffPfS_PiS0_iS_S_ --------------------------
	.section	.text._Z14nesterovKerneliffPfS_PiS0_iS_S_,"ax",@progbits
	.align	128
        .global         _Z14nesterovKerneliffPfS_PiS0_iS_S_
        .type           _Z14nesterovKerneliffPfS_PiS0_iS_S_,@function
        .size           _Z14nesterovKerneliffPfS_PiS0_iS_S_,(.L_x_10 - _Z14nesterovKerneliffPfS_PiS0_iS_S_)
        .other          _Z14nesterovKerneliffPfS_PiS0_iS_S_,@"STO_CUDA_ENTRY STV_DEFAULT"
_Z14nesterovKerneliffPfS_PiS0_iS_S_:
.text._Z14nesterovKerneliffPfS_PiS0_iS_S_:
[----:B------:R-:W-:Y:S01]  /*0000*/  LDC R1, c[0x0][0x37c] ;  /* 0x0000df00ff017b82 */ /* 0x000fe20000000800 */
[----:B------:R-:W0:Y:S07]  /*0010*/  S2R R0, SR_TID.X ;  /* 0x0000000000007919 */ /* 0x000e2e0000002100 */
[----:B------:R-:W0:Y:S01]  /*0020*/  S2UR UR4, SR_CTAID.Y ;  /* 0x00000000000479c3 */ /* 0x000e220000002600 */
[----:B------:R-:W1:Y:S07]  /*0030*/  LDCU UR5, c[0x0][0x3b0] ;  /* 0x00007600ff0577ac */ /* 0x000e6e0008000800 */
[----:B------:R-:W0:Y:S08]  /*0040*/  LDC R7, c[0x0][0x360] ;  /* 0x0000d800ff077b82 */ /* 0x000e300000000800 */
[----:B------:R-:W2:Y:S01]  /*0050*/  LDC R6, c[0x0][0x380] ;  /* 0x0000e000ff067b82 */ /* 0x000ea20000000800 */
[----:B0-----:R-:W-:-:S04]  /*0060*/  IMAD R7, R7, UR4, R0 ;  /* 0x0000000407077c24 */ /* 0x001fc8000f8e0200 */
[----:B--2---:R-:W-:-:S05]  /*0070*/  IMAD R7, R7, R6, RZ ;  /* 0x0000000607077224 */ /* 0x004fca00078e02ff */
[----:B-1----:R-:W-:-:S13]  /*0080*/  ISETP.GE.AND P0, PT, R7, UR5, PT ;  /* 0x0000000507007c0c */ /* 0x002fda000bf06270 */
[----:B------:R-:W-:Y:S05]  /*0090*/  @P0 EXIT ;  /* 0x000000000000094d */ /* 0x000fea0003800000 */
[----:B------:R-:W0:Y:S01]  /*00a0*/  S2R R9, SR_CTAID.X ;  /* 0x0000000000097919 */ /* 0x000e220000002500 */
[----:B------:R-:W0:Y:S01]  /*00b0*/  LDC.64 R14, c[0x0][0x3a0] ;  /* 0x0000e800ff0e7b82 */ /* 0x000e220000000a00 */
[----:B------:R-:W1:Y:S01]  /*00c0*/  LDCU.64 UR16, c[0x0][0x358] ;  /* 0x00006b00ff1077ac */ /* 0x000e620008000a00 */
[----:B0-----:R-:W-:-:S06]  /*00d0*/  IMAD.WIDE.U32 R14, R9, 0x4, R14 ;  /* 0x00000004090e7825 */ /* 0x001fcc00078e000e */
[----:B-1----:R-:W2:Y:S02]  /*00e0*/  LDG.E R14, desc[UR16][R14.64] ;  /* 0x000000100e0e7981 */ /* 0x002ea4000c1e1900 */
[----:B--2---:R-:W-:-:S13]  /*00f0*/  ISETP.NE.AND P0, PT, R14, -0x1, PT ;  /* 0xffffffff0e00780c */ /* 0x004fda0003f05270 */
[----:B------:R-:W-:Y:S05]  /*0100*/  @!P0 EXIT ;  /* 0x000000000000894d */ /* 0x000fea0003800000 */
[----:B------:R-:W0:Y:S01]  /*0110*/  LDC.64 R2, c[0x0][0x3a8] ;  /* 0x0000ea00ff027b82 */ /* 0x000e220000000a00 */
[----:B------:R-:W-:Y:S01]  /*0120*/  ISETP.GE.AND P0, PT, R6, 0x1, PT ;  /* 0x000000010600780c */ /* 0x000fe20003f06270 */
[----:B0-----:R-:W-:-:S12]  /*0130*/  IMAD.WIDE.U32 R2, R9, 0x4, R2 ;  /* 0x0000000409027825 */ /* 0x001fd800078e0002 */
[----:B------:R-:W-:Y:S05]  /*0140*/  @!P0 EXIT ;  /* 0x000000000000894d */ /* 0x000fea0003800000 */
[----:B------:R-:W2:Y:S02]  /*0150*/  LDG.E R2, desc[UR16][R2.64] ;  /* 0x0000001002027981 */ /* 0x000ea4000c1e1900 */
[----:B--2---:R-:W-:-:S04]  /*0160*/  I2FP.F32.S32 R0, R2 ;  /* 0x0000000200007245 */ /* 0x004fc80000201400 */
[----:B------:R-:W-:-:S04]  /*0170*/  IADD3 R4, PT, PT, R0, 0x1800000, RZ ;  /* 0x0180000000047810 */ /* 0x000fc80007ffe0ff */
[----:B------:R-:W-:Y:S01]  /*0180*/  LOP3.LUT R5, R4, 0x7f800000, RZ, 0xc0, !PT ;  /* 0x7f80000004057812 */ /* 0x000fe200078ec0ff */
[----:B------:R-:W-:-:S03]  /*0190*/  IMAD R4, R9, UR5, R7 ;  /* 0x0000000509047c24 */ /* 0x000fc6000f8e0207 */
[----:B------:R-:W-:Y:S01]  /*01a0*/  ISETP.GT.U32.AND P0, PT, R5, 0x1ffffff, PT ;  /* 0x01ffffff0500780c */ /* 0x000fe20003f04070 */
[----:B------:R-:W-:-:S04]  /*01b0*/  IMAD R5, R14, UR5, R7 ;  /* 0x000000050e057c24 */ /* 0x000fc8000f8e0207 */
[----:B------:R-:W-:-:S08]  /*01c0*/  IMAD.IADD R6, R5, 0x1, R6 ;  /* 0x0000000105067824 */ /* 0x000fd000078e0206 */
[----:B------:R-:W-:Y:S05]  /*01d0*/  @P0 BRA `(.L_x_0) ;  /* 0x00000000000c0947 */ /* 0x000fea0003800000 */
[----:B------:R-:W-:-:S07]  /*01e0*/  MOV R2, 0x200 ;  /* 0x0000020000027802 */ /* 0x000fce0000000f00 */
[----:B------:R-:W-:Y:S05]  /*01f0*/  CALL.REL.NOINC `($__internal_0_$__cuda_sm20_rcp_rn_f32_slowpath) ;  /* 0x0000000800007944 */ /* 0x000fea0003c00000 */
[----:B------:R-:W-:Y:S05]  /*0200*/  BRA `(.L_x_1) ;  /* 0x0000000000107947 */ /* 0x000fea0003800000 */
.L_x_0:
[----:B------:R-:W0:Y:S02]  /*0210*/  MUFU.RCP R3, R0 ;  /* 0x0000000000037308 */ /* 0x000e240000001000 */
[----:B0-----:R-:W-:-:S04]  /*0220*/  FFMA R2, R0, R3, -1 ;  /* 0xbf80000000027423 */ /* 0x001fc80000000003 */
[----:B------:R-:W-:-:S04]  /*0230*/  FADD.FTZ R2, -R2, -RZ ;  /* 0x800000ff02027221 */ /* 0x000fc80000010100 */
[----:B------:R-:W-:-:S07]  /*0240*/  FFMA R8, R3, R2, R3 ;  /* 0x0000000203087223 */ /* 0x000fce0000000003 */
.L_x_1:
[----:B------:R-:W0:Y:S01]  /*0250*/  LDCU UR18, c[0x0][0x388] ;  /* 0x00007100ff1277ac */ /* 0x000e220008000800 */
[C---:B------:R-:W-:Y:S01]  /*0260*/  VIADDMNMX R15, R5.reuse, 0x1, R6, !PT ;  /* 0x00000001050f7846 */ /* 0x040fe20007800106 */
[----:B------:R-:W-:Y:S01]  /*0270*/  BSSY.RECONVERGENT B0, `(.L_x_2) ;  /* 0x0000023000007945 */ /* 0x000fe20003800200 */
[----:B------:R-:W1:Y:S02]  /*0280*/  LDCU UR4, c[0x0][0x384] ;  /* 0x00007080ff0477ac */ /* 0x000e640008000800 */
[----:B------:R-:W-:-:S04]  /*0290*/  IADD3 R0, PT, PT, -R5, R15, RZ ;  /* 0x0000000f05007210 */ /* 0x000fc80007ffe1ff */
[----:B------:R-:W-:Y:S01]  /*02a0*/  LOP3.LUT P0, R18, R0, 0x3, RZ, 0xc0, !PT ;  /* 0x0000000300127812 */ /* 0x000fe2000780c0ff */
[----:B0-----:R-:W0:Y:S01]  /*02b0*/  F2F.F64.F32 R2, UR18 ;  /* 0x0000001200027d10 */ /* 0x001e220008201800 */
[----:B-1----:R-:W-:Y:S01]  /*02c0*/  FMUL R0, R8, UR4 ;  /* 0x0000000408007c20 */ /* 0x002fe20008400000 */
[----:B0-----:R-:W-:-:S10]  /*02d0*/  DADD R2, R2, 1 ;  /* 0x3ff0000002027429 */ /* 0x001fd40000000000 */
[----:B------:R-:W-:Y:S05]  /*02e0*/  @!P0 BRA `(.L_x_3) ;  /* 0x00000000006c8947 */ /* 0x000fea0003800000 */
[----:B------:R-:W0:Y:S01]  /*02f0*/  LDC.64 R8, c[0x0][0x3c0] ;  /* 0x0000f000ff087b82 */ /* 0x000e220000000a00 */
[----:B------:R-:W-:-:S07]  /*0300*/  IMAD.MOV R18, RZ, RZ, -R18 ;  /* 0x000000ffff127224 */ /* 0x000fce00078e0a12 */
[----:B------:R-:W1:Y:S02]  /*0310*/  LDC.64 R10, c[0x0][0x3b8] ;  /* 0x0000ee00ff0a7b82 */ /* 0x000e640000000a00 */
.L_x_4:
[----:B--2---:R-:W2:Y:S08]  /*0320*/  LDC.64 R12, c[0x0][0x390] ;  /* 0x0000e400ff0c7b82 */ /* 0x004eb00000000a00 */
[----:B------:R-:W3:Y:S01]  /*0330*/  LDC.64 R20, c[0x0][0x398] ;  /* 0x0000e600ff147b82 */ /* 0x000ee20000000a00 */
[----:B--2---:R-:W-:-:S05]  /*0340*/  IMAD.WIDE R12, R5, 0x4, R12 ;  /* 0x00000004050c7825 */ /* 0x004fca00078e020c */
[----:B------:R-:W2:Y:S01]  /*0350*/  LDG.E R19, desc[UR16][R12.64] ;  /* 0x000000100c137981 */ /* 0x000ea2000c1e1900 */
[----:B0-----:R-:W-:-:S04]  /*0360*/  IMAD.WIDE R22, R4, 0x4, R8 ;  /* 0x0000000404167825 */ /* 0x001fc800078e0208 */
[----:B---3--:R-:W-:-:S05]  /*0370*/  IMAD.WIDE R20, R5, 0x4, R20 ;  /* 0x0000000405147825 */ /* 0x008fca00078e0214 */
[----:B--2---:R2:W-:Y:S04]  /*0380*/  STG.E desc[UR16][R20.64], R19 ;  /* 0x0000001314007986 */ /* 0x0045e8000c101910 */
[----:B------:R-:W3:Y:S01]  /*0390*/  LDG.E R22, desc[UR16][R22.64] ;  /* 0x0000001016167981 */ /* 0x000ee2000c1e1900 */
[----:B------:R-:W-:Y:S01]  /*03a0*/  FMUL R27, R19, UR18 ;  /* 0x00000012131b7c20 */ /* 0x000fe20008400000 */
[----:B-1----:R-:W-:-:S04]  /*03b0*/  IMAD.WIDE R16, R5, 0x4, R10 ;  /* 0x0000000405107825 */ /* 0x002fc800078e020a */
[----:B---3--:R-:W-:-:S05]  /*03c0*/  FFMA R29, -R0, R22, R27 ;  /* 0x00000016001d7223 */ /* 0x008fca000000011b */
[----:B------:R2:W-:Y:S04]  /*03d0*/  STG.E desc[UR16][R12.64], R29 ;  /* 0x0000001d0c007986 */ /* 0x0005e8000c101910 */
[----:B------:R-:W3:Y:S01]  /*03e0*/  LDG.E R26, desc[UR16][R16.64] ;  /* 0x00000010101a7981 */ /* 0x000ee2000c1e1900 */
[----:B------:R-:W-:Y:S01]  /*03f0*/  F2F.F64.F32 R24, R29 ;  /* 0x0000001d00187310 */ /* 0x000fe20000201800 */
[----:B------:R-:W-:Y:S01]  /*0400*/  IADD3 R18, PT, PT, R18, 0x1, RZ ;  /* 0x0000000112127810 */ /* 0x000fe20007ffe0ff */
[----:B------:R-:W-:Y:S01]  /*0410*/  VIADD R4, R4, 0x1 ;  /* 0x0000000104047836 */ /* 0x000fe20000000000 */
[----:B------:R-:W-:Y:S02]  /*0420*/  IADD3 R5, PT, PT, R5, 0x1, RZ ;  /* 0x0000000105057810 */ /* 0x000fe40007ffe0ff */
[----:B------:R-:W-:Y:S01]  /*0430*/  ISETP.NE.AND P0, PT, R18, RZ, PT ;  /* 0x000000ff1200720c */ /* 0x000fe20003f05270 */
[----:B---3--:R-:W-:-:S06]  /*0440*/  FADD R26, -R27, R26 ;  /* 0x0000001a1b1a7221 */ /* 0x008fcc0000000100 */
[----:B------:R-:W0:Y:S02]  /*0450*/  F2F.F64.F32 R26, R26 ;  /* 0x0000001a001a7310 */ /* 0x000e240000201800 */
[----:B0-----:R-:W-:-:S10]  /*0460*/  DFMA R24, R2, R24, R26 ;  /* 0x000000180218722b */ /* 0x001fd4000000001a */
[----:B------:R-:W0:Y:S02]  /*0470*/  F2F.F32.F64 R25, R24 ;  /* 0x0000001800197310 */ /* 0x000e240000301000 */
[----:B0-----:R2:W-:Y:S01]  /*0480*/  STG.E desc[UR16][R16.64], R25 ;  /* 0x0000001910007986 */ /* 0x0015e2000c101910 */
[----:B------:R-:W-:Y:S05]  /*0490*/  @P0 BRA `(.L_x_4) ;  /* 0xfffffffc00a00947 */ /* 0x000fea000383ffff */
.L_x_3:
[----:B------:R-:W-:Y:S05]  /*04a0*/  BSYNC.RECONVERGENT B0 ;  /* 0x0000000000007941 */ /* 0x000fea0003800200 */
.L_x_2:
[----:B------:R-:W0:Y:S02]  /*04b0*/  LDCU UR4, c[0x0][0x3b0] ;  /* 0x00007600ff0477ac */ /* 0x000e240008000800 */
[----:B0-----:R-:W-:-:S05]  /*04c0*/  IMAD R14, R14, UR4, -R15 ;  /* 0x000000040e0e7c24 */ /* 0x001fca000f8e0a0f */
[----:B------:R-:W-:-:S04]  /*04d0*/  IADD3 R14, PT, PT, R7, R14, RZ ;  /* 0x0000000e070e7210 */ /* 0x000fc80007ffe0ff */
[----:B------:R-:W-:-:S13]  /*04e0*/  ISETP.GT.U32.AND P0, PT, R14, -0x4, PT ;  /* 0xfffffffc0e00780c */ /* 0x000fda0003f04070 */
[----:B------:R-:W-:Y:S05]  /*04f0*/  @P0 EXIT ;  /* 0x000000000000094d */ /* 0x000fea0003800000 */
[----:B------:R-:W0:Y:S01]  /*0500*/  LDCU.128 UR4, c[0x0][0x390] ;  /* 0x00007200ff0477ac */ /* 0x000e220008000c00 */
[----:B------:R-:W1:Y:S01]  /*0510*/  LDCU.64 UR12, c[0x0][0x3b8] ;  /* 0x00007700ff0c77ac */ /* 0x000e620008000a00 */
[----:B------:R-:W3:Y:S01]  /*0520*/  LDCU.64 UR14, c[0x0][0x3c0] ;  /* 0x00007800ff0e77ac */ /* 0x000ee20008000a00 */
[----:B0-----:R-:W-:Y:S02]  /*0530*/  UIADD3 UR10, UP0, UPT, UR4, 0x8, URZ ;  /* 0x00000008040a7890 */ /* 0x001fe4000ff1e0ff */
[----:B------:R-:W-:Y:S02]  /*0540*/  UIADD3 UR8, UP1, UPT, UR6, 0x8, URZ ;  /* 0x0000000806087890 */ /* 0x000fe4000ff3e0ff */
[----:B-1----:R-:W-:Y:S02]  /*0550*/  UIADD3 UR6, UP2, UPT, UR12, 0x8, URZ ;  /* 0x000000080c067890 */ /* 0x002fe4000ff5e0ff */
[----:B------:R-:W-:Y:S02]  /*0560*/  UIADD3.X UR11, UPT, UPT, URZ, UR5, URZ, UP0, !UPT ;  /* 0x00000005ff0b7290 */ /* 0x000fe400087fe4ff */
[----:B---3--:R-:W-:-:S02]  /*0570*/  UIADD3 UR4, UP3, UPT, UR14, 0x8, URZ ;  /* 0x000000080e047890 */ /* 0x008fc4000ff7e0ff */
[----:B------:R-:W-:Y:S02]  /*0580*/  UIADD3.X UR9, UPT, UPT, URZ, UR7, URZ, UP1, !UPT ;  /* 0x00000007ff097290 */ /* 0x000fe40008ffe4ff */
[----:B------:R-:W-:Y:S02]  /*0590*/  UIADD3.X UR7, UPT, UPT, URZ, UR13, URZ, UP2, !UPT ;  /* 0x0000000dff077290 */ /* 0x000fe400097fe4ff */
[----:B------:R-:W-:-:S12]  /*05a0*/  UIADD3.X UR5, UPT, UPT, URZ, UR15, URZ, UP3, !UPT ;  /* 0x0000000fff057290 */ /* 0x000fd80009ffe4ff */
.L_x_5:
[----:B-1----:R-:W-:Y:S01]  /*05b0*/  MOV R11, UR11 ;  /* 0x0000000b000b7c02 */ /* 0x002fe20008000f00 */
[----:B------:R-:W-:-:S04]  /*05c0*/  IMAD.U32 R10, RZ, RZ, UR10 ;  /* 0x0000000aff0a7e24 */ /* 0x000fc8000f8e00ff */
[----:B------:R-:W-:-:S05]  /*05d0*/  IMAD.WIDE R10, R5, 0x4, R10 ;  /* 0x00000004050a7825 */ /* 0x000fca00078e020a */
[----:B------:R-:W3:Y:S01]  /*05e0*/  LDG.E R7, desc[UR16][R10.64+-0x8] ;  /* 0xfffff8100a077981 */ /* 0x000ee2000c1e1900 */
[----:B--2---:R-:W-:Y:S01]  /*05f0*/  MOV R12, UR8 ;  /* 0x00000008000c7c02 */ /* 0x004fe20008000f00 */
[----:B------:R-:W-:Y:S01]  /*0600*/  IMAD.U32 R13, RZ, RZ, UR9 ;  /* 0x00000009ff0d7e24 */ /* 0x000fe2000f8e00ff */
[----:B------:R-:W-:Y:S02]  /*0610*/  MOV R14, UR4 ;  /* 0x00000004000e7c02 */ /* 0x000fe40008000f00 */
[----:B------:R-:W-:Y:S01]  /*0620*/  MOV R15, UR5 ;  /* 0x00000005000f7c02 */ /* 0x000fe20008000f00 */
[----:B------:R-:W-:-:S04]  /*0630*/  IMAD.WIDE R12, R5, 0x4, R12 ;  /* 0x00000004050c7825 */ /* 0x000fc800078e020c */
[----:B------:R-:W-:Y:S01]  /*0640*/  IMAD.WIDE R14, R4, 0x4, R14 ;  /* 0x00000004040e7825 */ /* 0x000fe200078e020e */
[----:B---3--:R0:W-:Y:S04]  /*0650*/  STG.E desc[UR16][R12.64+-0x8], R7 ;  /* 0xfffff8070c007986 */ /* 0x0081e8000c101910 */
[----:B------:R-:W2:Y:S01]  /*0660*/  LDG.E R16, desc[UR16][R14.64+-0x8] ;  /* 0xfffff8100e107981 */ /* 0x000ea2000c1e1900 */
[----:B------:R-:W-:Y:S01]  /*0670*/  MOV R9, UR7 ;  /* 0x0000000700097c02 */ /* 0x000fe20008000f00 */
[----:B------:R-:W-:Y:S01]  /*0680*/  FMUL R17, R7, UR18 ;  /* 0x0000001207117c20 */ /* 0x000fe20008400000 */
[----:B------:R-:W-:-:S04]  /*0690*/  IMAD.U32 R8, RZ, RZ, UR6 ;  /* 0x00000006ff087e24 */ /* 0x000fc8000f8e00ff */
[----:B------:R-:W-:-:S04]  /*06a0*/  IMAD.WIDE R8, R5, 0x4, R8 ;  /* 0x0000000405087825 */ /* 0x000fc800078e0208 */
[----:B--2---:R-:W-:-:S05]  /*06b0*/  FFMA R21, -R0, R16, R17 ;  /* 0x0000001000157223 */ /* 0x004fca0000000111 */
[----:B------:R-:W-:Y:S04]  /*06c0*/  STG.E desc[UR16][R10.64+-0x8], R21 ;  /* 0xfffff8150a007986 */ /* 0x000fe8000c101910 */
[----:B------:R-:W2:Y:S01]  /*06d0*/  LDG.E R16, desc[UR16][R8.64+-0x8] ;  /* 0xfffff81008107981 */ /* 0x000ea2000c1e1900 */
[----:B------:R-:W-:Y:S01]  /*06e0*/  F2F.F64.F32 R18, R21 ;  /* 0x0000001500127310 */ /* 0x000fe20000201800 */
[----:B--2---:R-:W-:-:S07]  /*06f0*/  FADD R20, -R17, R16 ;  /* 0x0000001011147221 */ /* 0x004fce0000000100 */
[----:B------:R-:W1:Y:S02]  /*0700*/  F2F.F64.F32 R16, R20 ;  /* 0x0000001400107310 */ /* 0x000e640000201800 */
[----:B-1----:R-:W-:-:S06]  /*0710*/  DFMA R16, R2, R18, R16 ;  /* 0x000000120210722b */ /* 0x002fcc0000000010 */
[----:B0-----:R-:W0:Y:S02]  /*0720*/  F2F.F32.F64 R7, R16 ;  /* 0x0000001000077310 */ /* 0x001e240000301000 */
[----:B0-----:R0:W-:Y:S04]  /*0730*/  STG.E desc[UR16][R8.64+-0x8], R7 ;  /* 0xfffff80708007986 */ /* 0x0011e8000c101910 */
[----:B------:R-:W2:Y:S04]  /*0740*/  LDG.E R23, desc[UR16][R10.64+-0x4] ;  /* 0xfffffc100a177981 */ /* 0x000ea8000c1e1900 */
[----:B--2---:R1:W-:Y:S04]  /*0750*/  STG.E desc[UR16][R12.64+-0x4], R23 ;  /* 0xfffffc170c007986 */ /* 0x0043e8000c101910 */
[----:B------:R-:W2:Y:S01]  /*0760*/  LDG.E R18, desc[UR16][R14.64+-0x4] ;  /* 0xfffffc100e127981 */ /* 0x000ea2000c1e1900 */
[----:B------:R-:W-:-:S04]  /*0770*/  FMUL R25, R23, UR18 ;  /* 0x0000001217197c20 */ /* 0x000fc80008400000 */
[----:B--2---:R-:W-:-:S05]  /*0780*/  FFMA R27, -R0, R18, R25 ;  /* 0x00000012001b7223 */ /* 0x004fca0000000119 */
[----:B------:R-:W-:Y:S04]  /*0790*/  STG.E desc[UR16][R10.64+-0x4], R27 ;  /* 0xfffffc1b0a007986 */ /* 0x000fe8000c101910 */
[----:B------:R-:W2:Y:S01]  /*07a0*/  LDG.E R22, desc[UR16][R8.64+-0x4] ;  /* 0xfffffc1008167981 */ /* 0x000ea2000c1e1900 */
[----:B------:R-:W-:Y:S01]  /*07b0*/  F2F.F64.F32 R18, R27 ;  /* 0x0000001b00127310 */ /* 0x000fe20000201800 */
[----:B--2---:R-:W-:-:S07]  /*07c0*/  FADD R22, -R25, R22 ;  /* 0x0000001619167221 */ /* 0x004fce0000000100 */
[----:B------:R-:W2:Y:S02]  /*07d0*/  F2F.F64.F32 R16, R22 ;  /* 0x0000001600107310 */ /* 0x000ea40000201800 */
[----:B--2---:R-:W-:-:S06]  /*07e0*/  DFMA R16, R2, R18, R16 ;  /* 0x000000120210722b */ /* 0x004fcc0000000010 */
[----:B0-----:R-:W0:Y:S02]  /*07f0*/  F2F.F32.F64 R7, R16 ;  /* 0x0000001000077310 */ /* 0x001e240000301000 */
[----:B0-----:R0:W-:Y:S04]  /*0800*/  STG.E desc[UR16][R8.64+-0x4], R7 ;  /* 0xfffffc0708007986 */ /* 0x0011e8000c101910 */
[----:B------:R-:W2:Y:S04]  /*0810*/  LDG.E R21, desc[UR16][R10.64] ;  /* 0x000000100a157981 */ /* 0x000ea8000c1e1900 */
[----:B--2---:R2:W-:Y:S04]  /*0820*/  STG.E desc[UR16][R12.64], R21 ;  /* 0x000000150c007986 */ /* 0x0045e8000c101910 */
[----:B------:R-:W3:Y:S01]  /*0830*/  LDG.E R18, desc[UR16][R14.64] ;  /* 0x000000100e127981 */ /* 0x000ee2000c1e1900 */
[----:B-1----:R-:W-:-:S04]  /*0840*/  FMUL R23, R21, UR18 ;  /* 0x0000001215177c20 */ /* 0x002fc80008400000 */
[----:B---3--:R-:W-:-:S05]  /*0850*/  FFMA R25, -R0, R18, R23 ;  /* 0x0000001200197223 */ /* 0x008fca0000000117 */
[----:B------:R1:W-:Y:S04]  /*0860*/  STG.E desc[UR16][R10.64], R25 ;  /* 0x000000190a007986 */ /* 0x0003e8000c101910 */
[----:B------:R-:W3:Y:S01]  /*0870*/  LDG.E R20, desc[UR16][R8.64] ;  /* 0x0000001008147981 */ /* 0x000ee2000c1e1900 */
[----:B------:R-:W-:Y:S01]  /*0880*/  F2F.F64.F32 R18, R25 ;  /* 0x0000001900127310 */ /* 0x000fe20000201800 */
[----:B---3--:R-:W-:-:S07]  /*0890*/  FADD R20, -R23, R20 ;  /* 0x0000001417147221 */ /* 0x008fce0000000100 */
[----:B------:R-:W3:Y:S02]  /*08a0*/  F2F.F64.F32 R16, R20 ;  /* 0x0000001400107310 */ /* 0x000ee40000201800 */
[----:B---3--:R-:W-:-:S06]  /*08b0*/  DFMA R16, R2, R18, R16 ;  /* 0x000000120210722b */ /* 0x008fcc0000000010 */
[----:B0-----:R-:W0:Y:S02]  /*08c0*/  F2F.F32.F64 R7, R16 ;  /* 0x0000001000077310 */ /* 0x001e240000301000 */
[----:B0-----:R1:W-:Y:S04]  /*08d0*/  STG.E desc[UR16][R8.64], R7 ;  /* 0x0000000708007986 */ /* 0x0013e8000c101910 */
[----:B--2---:R-:W2:Y:S04]  /*08e0*/  LDG.E R21, desc[UR16][R10.64+0x4] ;  /* 0x000004100a157981 */ /* 0x004ea8000c1e1900 */
[----:B--2---:R1:W-:Y:S04]  /*08f0*/  STG.E desc[UR16][R12.64+0x4], R21 ;  /* 0x000004150c007986 */ /* 0x0043e8000c101910 */
[----:B------:R-:W2:Y:S01]  /*0900*/  LDG.E R14, desc[UR16][R14.64+0x4] ;  /* 0x000004100e0e7981 */ /* 0x000ea2000c1e1900 */
[----:B------:R-:W-:-:S04]  /*0910*/  FMUL R23, R21, UR18 ;  /* 0x0000001215177c20 */ /* 0x000fc80008400000 */
[----:B--2---:R-:W-:-:S05]  /*0920*/  FFMA R27, -R0, R14, R23 ;  /* 0x0000000e001b7223 */ /* 0x004fca0000000117 */
[----:B------:R1:W-:Y:S04]  /*0930*/  STG.E desc[UR16][R10.64+0x4], R27 ;  /* 0x0000041b0a007986 */ /* 0x0003e8000c101910 */
[----:B------:R-:W2:Y:S01]  /*0940*/  LDG.E R22, desc[UR16][R8.64+0x4] ;  /* 0x0000041008167981 */ /* 0x000ea2000c1e1900 */
[----:B------:R-:W-:Y:S01]  /*0950*/  F2F.F64.F32 R18, R27 ;  /* 0x0000001b00127310 */ /* 0x000fe20000201800 */
[----:B------:R-:W-:Y:S01]  /*0960*/  IADD3 R5, PT, PT, R5, 0x4, RZ ;  /* 0x0000000405057810 */ /* 0x000fe20007ffe0ff */
[----:B------:R-:W-:-:S03]  /*0970*/  VIADD R4, R4, 0x4 ;  /* 0x0000000404047836 */ /* 0x000fc60000000000 */
[----:B------:R-:W-:Y:S01]  /*0980*/  ISETP.GE.AND P0, PT, R5, R6, PT ;  /* 0x000000060500720c */ /* 0x000fe20003f06270 */
[----:B--2---:R-:W-:-:S04]  /*0990*/  FADD R22, -R23, R22 ;  /* 0x0000001617167221 */ /* 0x004fc80000000100 */
[----:B------:R-:W0:Y:S02]  /*09a0*/  F2F.F64.F32 R16, R22 ;  /* 0x0000001600107310 */ /* 0x000e240000201800 */
[----:B0-----:R-:W-:-:S10]  /*09b0*/  DFMA R16, R2, R18, R16 ;  /* 0x000000120210722b */ /* 0x001fd40000000010 */
[----:B------:R-:W0:Y:S02]  /*09c0*/  F2F.F32.F64 R17, R16 ;  /* 0x0000001000117310 */ /* 0x000e240000301000 */
[----:B0-----:R1:W-:Y:S01]  /*09d0*/  STG.E desc[UR16][R8.64+0x4], R17 ;  /* 0x0000041108007986 */ /* 0x0013e2000c101910 */
[----:B------:R-:W-:Y:S05]  /*09e0*/  @!P0 BRA `(.L_x_5) ;  /* 0xfffffff800f08947 */ /* 0x000fea000383ffff */
[----:B------:R-:W-:Y:S05]  /*09f0*/  EXIT ;  /* 0x000000000000794d */ /* 0x000fea0003800000 */
        .weak           $__internal_0_$__cuda_sm20_rcp_rn_f32_slowpath
        .type           $__internal_0_$__cuda_sm20_rcp_rn_f32_slowpath,@function
        .size           $__internal_0_$__cuda_sm20_rcp_rn_f32_slowpath,(.L_x_10 - $__internal_0_$__cuda_sm20_rcp_rn_f32_slowpath)
$__internal_0_$__cuda_sm20_rcp_rn_f32_slowpath:
[----:B------:R-:W-:-:S04]  /*0a00*/  SHF.L.U32 R3, R0, 0x1, RZ ;  /* 0x0000000100037819 */ /* 0x000fc800000006ff */
[----:B------:R-:W-:-:S04]  /*0a10*/  SHF.R.U32.HI R3, RZ, 0x18, R3 ;  /* 0x00000018ff037819 */ /* 0x000fc80000011603 */
[----:B------:R-:W-:-:S13]  /*0a20*/  ISETP.NE.U32.AND P0, PT, R3, RZ, PT ;  /* 0x000000ff0300720c */ /* 0x000fda0003f05070 */
[----:B------:R-:W-:Y:S05]  /*0a30*/  @P0 BRA `(.L_x_6) ;  /* 0x00000000002c0947 */ /* 0x000fea0003800000 */
[----:B------:R-:W-:-:S04]  /*0a40*/  SHF.L.U32 R3, R0, 0x1, RZ ;  /* 0x0000000100037819 */ /* 0x000fc800000006ff */
[----:B------:R-:W-:-:S13]  /*0a50*/  ISETP.NE.AND P0, PT, R3, RZ, PT ;  /* 0x000000ff0300720c */ /* 0x000fda0003f05270 */
[----:B------:R2:W3:Y:S01]  /*0a60*/  @!P0 MUFU.RCP R3, R0 ;  /* 0x0000000000038308 */ /* 0x0004e20000001000 */
[----:B------:R-:W-:Y:S05]  /*0a70*/  @!P0 BRA `(.L_x_7) ;  /* 0x0000000000a48947 */ /* 0x000fea0003800000 */
[----:B------:R-:W-:-:S04]  /*0a80*/  FFMA R8, R0, 1.84467440737095516160e+19, RZ ;  /* 0x5f80000000087823 */ /* 0x000fc800000000ff */
[----:B---3--:R-:W2:Y:S02]  /*0a90*/  MUFU.RCP R3, R8 ;  /* 0x0000000800037308 */ /* 0x008ea40000001000 */
[----:B--2---:R-:W-:-:S04]  /*0aa0*/  FFMA R0, R8, R3, -1 ;  /* 0xbf80000008007423 */ /* 0x004fc80000000003 */
[----:B------:R-:W-:-:S04]  /*0ab0*/  FADD.FTZ R0, -R0, -RZ ;  /* 0x800000ff00007221 */ /* 0x000fc80000010100 */
[----:B------:R-:W-:-:S04]  /*0ac0*/  FFMA R0, R3, R0, R3 ;  /* 0x0000000003007223 */ /* 0x000fc80000000003 */
[----:B------:R-:W-:Y:S01]  /*0ad0*/  FFMA R3, R0, 1.84467440737095516160e+19, RZ ;  /* 0x5f80000000037823 */ /* 0x000fe200000000ff */
[----:B------:R-:W-:Y:S06]  /*0ae0*/  BRA `(.L_x_7) ;  /* 0x0000000000887947 */ /* 0x000fec0003800000 */
.L_x_6:
[----:B------:R-:W-:-:S05]  /*0af0*/  VIADD R8, R3, 0xffffff03 ;  /* 0xffffff0303087836 */ /* 0x000fca0000000000 */
[----:B------:R-:W-:-:S13]  /*0b00*/  ISETP.GT.U32.AND P0, PT, R8, 0x1, PT ;  /* 0x000000010800780c */ /* 0x000fda0003f04070 */
[----:B------:R-:W-:Y:S05]  /*0b10*/  @P0 BRA `(.L_x_8) ;  /* 0x0000000000780947 */ /* 0x000fea0003800000 */
[----:B------:R-:W-:Y:S02]  /*0b20*/  LOP3.LUT R9, R0, 0x7fffff, RZ, 0xc0, !PT ;  /* 0x007fffff00097812 */ /* 0x000fe400078ec0ff */
[----:B------:R-:W-:Y:S02]  /*0b30*/  MOV R13, 0x3 ;  /* 0x00000003000d7802 */ /* 0x000fe40000000f00 */
[----:B------:R-:W-:Y:S02]  /*0b40*/  LOP3.LUT R9, R9, 0x3f800000, RZ, 0xfc, !PT ;  /* 0x3f80000009097812 */ /* 0x000fe400078efcff */
[----:B------:R-:W-:Y:S02]  /*0b50*/  SHF.L.U32 R16, R13, R8, RZ ;  /* 0x000000080d107219 */ /* 0x000fe400000006ff */
[----:B------:R-:W0:Y:S02]  /*0b60*/  MUFU.RCP R10, R9 ;  /* 0x00000009000a7308 */ /* 0x000e240000001000 */
[----:B0-----:R-:W-:-:S04]  /*0b70*/  FFMA R11, R9, R10, -1 ;  /* 0xbf800000090b7423 */ /* 0x001fc8000000000a */
[----:B------:R-:W-:-:S04]  /*0b80*/  FADD.FTZ R11, -R11, -RZ ;  /* 0x800000ff0b0b7221 */ /* 0x000fc80000010100 */
[CCC-:B------:R-:W-:Y:S01]  /*0b90*/  FFMA.RM R12, R10.reuse, R11.reuse, R10.reuse ;  /* 0x0000000b0a0c7223 */ /* 0x1c0fe2000000400a */
[----:B------:R-:W-:-:S04]  /*0ba0*/  FFMA.RP R11, R10, R11, R10 ;  /* 0x0000000b0a0b7223 */ /* 0x000fc8000000800a */
[C---:B------:R-:W-:Y:S02]  /*0bb0*/  LOP3.LUT R10, R12.reuse, 0x7fffff, RZ, 0xc0, !PT ;  /* 0x007fffff0c0a7812 */ /* 0x040fe400078ec0ff */
[----:B------:R-:W-:Y:S02]  /*0bc0*/  FSETP.NEU.FTZ.AND P0, PT, R12, R11, PT ;  /* 0x0000000b0c00720b */ /* 0x000fe40003f1d000 */
[----:B------:R-:W-:Y:S02]  /*0bd0*/  LOP3.LUT R11, R10, 0x800000, RZ, 0xfc, !PT ;  /* 0x008000000a0b7812 */ /* 0x000fe400078efcff */
[----:B------:R-:W-:Y:S02]  /*0be0*/  SEL R10, RZ, 0xffffffff, !P0 ;  /* 0xffffffffff0a7807 */ /* 0x000fe40004000000 */
[----:B------:R-:W-:Y:S02]  /*0bf0*/  LOP3.LUT R9, R16, R11, RZ, 0xc0, !PT ;  /* 0x0000000b10097212 */ /* 0x000fe400078ec0ff */
[----:B------:R-:W-:-:S02]  /*0c00*/  IADD3 R10, PT, PT, -R10, RZ, RZ ;  /* 0x000000ff0a0a7210 */ /* 0x000fc40007ffe1ff */
[-C--:B------:R-:W-:Y:S02]  /*0c10*/  SHF.R.U32.HI R9, RZ, R8.reuse, R9 ;  /* 0x00000008ff097219 */ /* 0x080fe40000011609 */
[----:B------:R-:W-:Y:S02]  /*0c20*/  LOP3.LUT P1, RZ, R10, R8, R11, 0xf8, !PT ;  /* 0x000000080aff7212 */ /* 0x000fe4000782f80b */
[C---:B------:R-:W-:Y:S02]  /*0c30*/  LOP3.LUT P0, RZ, R9.reuse, 0x1, RZ, 0xc0, !PT ;  /* 0x0000000109ff7812 */ /* 0x040fe4000780c0ff */
[----:B------:R-:W-:-:S04]  /*0c40*/  LOP3.LUT P2, RZ, R9, 0x2, RZ, 0xc0, !PT ;  /* 0x0000000209ff7812 */ /* 0x000fc8000784c0ff */
[----:B------:R-:W-:Y:S02]  /*0c50*/  PLOP3.LUT P0, PT, P0, P1, P2, 0xe0, 0x0 ;  /* 0x000000000000781c */ /* 0x000fe40000703c20 */
[----:B------:R-:W-:Y:S02]  /*0c60*/  LOP3.LUT P1, RZ, R0, 0x7fffff, RZ, 0xc0, !PT ;  /* 0x007fffff00ff7812 */ /* 0x000fe4000782c0ff */
[----:B------:R-:W-:-:S05]  /*0c70*/  SEL R8, RZ, 0x1, !P0 ;  /* 0x00000001ff087807 */ /* 0x000fca0004000000 */
[----:B------:R-:W-:-:S05]  /*0c80*/  IMAD.MOV R8, RZ, RZ, -R8 ;  /* 0x000000ffff087224 */ /* 0x000fca00078e0a08 */
[----:B------:R-:W-:Y:S02]  /*0c90*/  ISETP.GE.AND P0, PT, R8, RZ, PT ;  /* 0x000000ff0800720c */ /* 0x000fe40003f06270 */
[----:B------:R-:W-:-:S04]  /*0ca0*/  IADD3 R8, PT, PT, R3, -0xfc, RZ ;  /* 0xffffff0403087810 */ /* 0x000fc80007ffe0ff */
[----:B------:R-:W-:-:S07]  /*0cb0*/  SHF.R.U32.HI R3, RZ, R8, R11 ;  /* 0x00000008ff037219 */ /* 0x000fce000001160b */
[----:B------:R-:W-:-:S05]  /*0cc0*/  @!P0 IADD3 R3, PT, PT, R3, 0x1, RZ ;  /* 0x0000000103038810 */ /* 0x000fca0007ffe0ff */
[----:B------:R-:W-:-:S05]  /*0cd0*/  @!P1 IMAD.SHL.U32 R3, R3, 0x2, RZ ;  /* 0x0000000203039824 */ /* 0x000fca00078e00ff */
[----:B------:R-:W-:Y:S01]  /*0ce0*/  LOP3.LUT R3, R3, 0x80000000, R0, 0xf8, !PT ;  /* 0x8000000003037812 */ /* 0x000fe200078ef800 */
[----:B------:R-:W-:Y:S06]  /*0cf0*/  BRA `(.L_x_7) ;  /* 0x0000000000047947 */ /* 0x000fec0003800000 */
.L_x_8:
[----:B------:R0:W1:Y:S02]  /*0d00*/  MUFU.RCP R3, R0 ;  /* 0x0000000000037308 */ /* 0x0000640000001000 */
.L_x_7:
[----:B-1-3--:R-:W-:Y:S01]  /*0d10*/  MOV R8, R3 ;  /* 0x0000000300087202 */ /* 0x00afe20000000f00 */
[----:B------:R-:W-:-:S04]  /*0d20*/  HFMA2 R3, -RZ, RZ, 0, 0 ;  /* 0x00000000ff037431 */ /* 0x000fc800000001ff */
[----:B0-2---:R-:W-:Y:S05]  /*0d30*/  RET.REL.NODEC R2 `(_Z14nesterovKerneliffPfS_PiS0_iS_S_) ;  /* 0xfffffff002b07950 */ /* 0x005fea0003c3ffff */
.L_x_9:
[----:B------:R-:W-:-:S00]  /*0d40*/  BRA `(.L_x_9) ;  /* 0xfffffffc00fc7947 */ /* 0x000fc0000383ffff */
[----:B------:R-:W-:-:S00]  /*0d50*/  NOP ;  /* 0x0000000000007918 */ /* 0x000fc00000000000 */
        /* <DEDUP_REMOVED lines=10> */
.L_x_10:


//--------------------- .nv.shared.reserved.0     --------------------------
	.section	.nv.shared.reserved.0,"aw",@nobits
	.weak		__nv_reservedSMEM_offset_0_alias
	.size		__nv_reservedSMEM_offset_0_alias, 0, 64
	.other		__nv_reservedSMEM_offset_0_alias,@"STO_CUDA_RESERVED_SHARED STV_DEFAULT"
__nv_reservedSMEM_offset_0_alias:
	.zero		0
	.zero		64


//--------------------- .nv.constant0._Z14nesterovKerneliffPfS_PiS0_iS_S_ --------------------------
	.section	.nv.constant0._Z14nesterovKerneliffPfS_PiS0_iS_S_,"a",@progbits
	.sectionflags	@""
	.align	4
.nv.constant0._Z14nesterovKerneliffPfS_PiS0_iS_S_:
	.zero		968


//--------------------- SYMBOLS --------------------------

	.type		.nv.reservedSmem.offset0,@object
	.size		.nv.reservedSmem.offset0,0x4
